	.headerflags	@"EF_CUDA_TEXMODE_UNIFIED EF_CUDA_64BIT_ADDRESS EF_CUDA_ACCELERATORS EF_CUDA_SM90 EF_CUDA_VIRTUAL_SM(EF_CUDA_SM90)"
	.elftype	@"ET_EXEC"


//--------------------- .nv.info                  --------------------------
	.section	.nv.info,"",@"SHT_CUDA_INFO"
	.align	4


	//----- nvinfo : EIATTR_REGCOUNT
	.align		4
        /*0000*/ 	.byte	0x04, 0x2f
        /*0002*/ 	.short	(.L_6 - .L_5)
	.align		4
.L_5:
        /*0004*/ 	.word	index@(triton_poi_fused_convolution_max_unpool2d_12)
        /*0008*/ 	.word	0x00000020


	//----- nvinfo : EIATTR_MIN_STACK_SIZE
	.align		4
.L_6:
        /*000c*/ 	.byte	0x04, 0x12
        /*000e*/ 	.short	(.L_8 - .L_7)
	.align		4
.L_7:
        /*0010*/ 	.word	index@(triton_poi_fused_convolution_max_unpool2d_12)
        /*0014*/ 	.word	0x00000000


	//----- nvinfo : EIATTR_FRAME_SIZE
	.align		4
.L_8:
        /*0018*/ 	.byte	0x04, 0x11
        /*001a*/ 	.short	(.L_10 - .L_9)
	.align		4
.L_9:
        /*001c*/ 	.word	index@(triton_poi_fused_convolution_max_unpool2d_12)
        /*0020*/ 	.word	0x00000000


	//----- nvinfo : EIATTR_MIN_STACK_SIZE
	.align		4
.L_10:
        /*0024*/ 	.byte	0x04, 0x12
        /*0026*/ 	.short	(.L_12 - .L_11)
	.align		4
.L_11:
        /*0028*/ 	.word	index@(triton_poi_fused_convolution_max_unpool2d_12)
        /*002c*/ 	.word	0x00000000
.L_12:


//--------------------- .nv.info.triton_poi_fused_convolution_max_unpool2d_12 --------------------------
	.section	.nv.info.triton_poi_fused_convolution_max_unpool2d_12,"",@"SHT_CUDA_INFO"
	.sectionflags	@""
	.align	4


	//----- nvinfo : EIATTR_CUDA_API_VERSION
	.align		4
        /*0000*/ 	.byte	0x04, 0x37
        /*0002*/ 	.short	(.L_14 - .L_13)
.L_13:
        /*0004*/ 	.word	0x0000007c


	//----- nvinfo : EIATTR_KPARAM_INFO
	.align		4
.L_14:
        /*0008*/ 	.byte	0x04, 0x17
        /*000a*/ 	.short	(.L_16 - .L_15)
.L_15:
        /*000c*/ 	.word	0x00000000
        /*0010*/ 	.short	0x0008
        /*0012*/ 	.short	0x0040
        /*0014*/ 	.byte	0x00, 0xf0, 0x11, 0x00


	//----- nvinfo : EIATTR_KPARAM_INFO
	.align		4
.L_16:
        /*0018*/ 	.byte	0x04, 0x17
        /*001a*/ 	.short	(.L_18 - .L_17)
.L_17:
        /*001c*/ 	.word	0x00000000
        /*0020*/ 	.short	0x0007
        /*0022*/ 	.short	0x0038
        /*0024*/ 	.byte	0x00, 0xf4, 0x21, 0x00


	//----- nvinfo : EIATTR_KPARAM_INFO
	.align		4
.L_18:
        /*0028*/ 	.byte	0x04, 0x17
        /*002a*/ 	.short	(.L_20 - .L_19)
.L_19:
        /*002c*/ 	.word	0x00000000
        /*0030*/ 	.short	0x0006
        /*0032*/ 	.short	0x0030
        /*0034*/ 	.byte	0x00, 0xf4, 0x21, 0x00


	//----- nvinfo : EIATTR_KPARAM_INFO
	.align		4
.L_20:
        /*0038*/ 	.byte	0x04, 0x17
        /*003a*/ 	.short	(.L_22 - .L_21)
.L_21:
        /*003c*/ 	.word	0x00000000
        /*0040*/ 	.short	0x0005
        /*0042*/ 	.short	0x0028
        /*0044*/ 	.byte	0x00, 0xf4, 0x21, 0x00


	//----- nvinfo : EIATTR_KPARAM_INFO
	.align		4
.L_22:
        /*0048*/ 	.byte	0x04, 0x17
        /*004a*/ 	.short	(.L_24 - .L_23)
.L_23:
        /*004c*/ 	.word	0x00000000
        /*0050*/ 	.short	0x0004
        /*0052*/ 	.short	0x0020
        /*0054*/ 	.byte	0x00, 0xf4, 0x21, 0x00


	//----- nvinfo : EIATTR_KPARAM_INFO
	.align		4
.L_24:
        /*0058*/ 	.byte	0x04, 0x17
        /*005a*/ 	.short	(.L_26 - .L_25)
.L_25:
        /*005c*/ 	.word	0x00000000
        /*0060*/ 	.short	0x0003
        /*0062*/ 	.short	0x0018
        /*0064*/ 	.byte	0x00, 0xf4, 0x21, 0x00


	//----- nvinfo : EIATTR_KPARAM_INFO
	.align		4
.L_26:
        /*0068*/ 	.byte	0x04, 0x17
        /*006a*/ 	.short	(.L_28 - .L_27)
.L_27:
        /*006c*/ 	.word	0x00000000
        /*0070*/ 	.short	0x0002
        /*0072*/ 	.short	0x0010
        /*0074*/ 	.byte	0x00, 0xf4, 0x21, 0x00


	//----- nvinfo : EIATTR_KPARAM_INFO
	.align		4
.L_28:
        /*0078*/ 	.byte	0x04, 0x17
        /*007a*/ 	.short	(.L_30 - .L_29)
.L_29:
        /*007c*/ 	.word	0x00000000
        /*0080*/ 	.short	0x0001
        /*0082*/ 	.short	0x0008
        /*0084*/ 	.byte	0x00, 0xf4, 0x21, 0x00


	//----- nvinfo : EIATTR_KPARAM_INFO
	.align		4
.L_30:
        /*0088*/ 	.byte	0x04, 0x17
        /*008a*/ 	.short	(.L_32 - .L_31)
.L_31:
        /*008c*/ 	.word	0x00000000
        /*0090*/ 	.short	0x0000
        /*0092*/ 	.short	0x0000
        /*0094*/ 	.byte	0x00, 0xf4, 0x21, 0x00


	//----- nvinfo : EIATTR_SPARSE_MMA_MASK
	.align		4
.L_32:
        /*0098*/ 	.byte	0x03, 0x50
        /*009a*/ 	.short	0x0000


	//----- nvinfo : EIATTR_MAXREG_COUNT
	.align		4
        /*009c*/ 	.byte	0x03, 0x1b
        /*009e*/ 	.short	0x00ff


	//----- nvinfo : EIATTR_EXTERNS
	.align		4
        /*00a0*/ 	.byte	0x04, 0x0f
        /*00a2*/ 	.short	(.L_34 - .L_33)


	//   ....[0]....
	.align		4
.L_33:
        /*00a4*/ 	.word	index@(__assertfail)


	//----- nvinfo : EIATTR_SYSCALL_OFFSETS
	.align		4
.L_34:
        /*00a8*/ 	.byte	0x04, 0x46
        /*00aa*/ 	.short	(.L_36 - .L_35)


	//   ....[0]....
.L_35:
        /*00ac*/ 	.word	0x00000460


	//----- nvinfo : EIATTR_EXIT_INSTR_OFFSETS
	.align		4
.L_36:
        /*00b0*/ 	.byte	0x04, 0x1c
        /*00b2*/ 	.short	(.L_38 - .L_37)


	//   ....[0]....
.L_37:
        /*00b4*/ 	.word	0x000007b0


	//----- nvinfo : EIATTR_REQNTID
	.align		4
.L_38:
        /*00b8*/ 	.byte	0x04, 0x10
        /*00ba*/ 	.short	(.L_40 - .L_39)
.L_39:
        /*00bc*/ 	.word	0x00000080
        /*00c0*/ 	.word	0x00000001
        /*00c4*/ 	.word	0x00000001


	//----- nvinfo : EIATTR_CRS_STACK_SIZE
	.align		4
.L_40:
        /*00c8*/ 	.byte	0x04, 0x1e
        /*00ca*/ 	.short	(.L_42 - .L_41)
.L_41:
        /*00cc*/ 	.word	0x00000000


	//----- nvinfo : EIATTR_CBANK_PARAM_SIZE
	.align		4
.L_42:
        /*00d0*/ 	.byte	0x03, 0x19
        /*00d2*/ 	.short	0x0044


	//----- nvinfo : EIATTR_PARAM_CBANK
	.align		4
        /*00d4*/ 	.byte	0x04, 0x0a
        /*00d6*/ 	.short	(.L_44 - .L_43)
	.align		4
.L_43:
        /*00d8*/ 	.word	index@(.nv.constant0.triton_poi_fused_convolution_max_unpool2d_12)
        /*00dc*/ 	.short	0x0210
        /*00de*/ 	.short	0x0044


	//----- nvinfo : EIATTR_SW_WAR
	.align		4
.L_44:
        /*00e0*/ 	.byte	0x04, 0x36
        /*00e2*/ 	.short	(.L_46 - .L_45)
.L_45:
        /*00e4*/ 	.word	0x00000008
.L_46:


//--------------------- .nv.callgraph             --------------------------
	.section	.nv.callgraph,"",@"SHT_CUDA_CALLGRAPH"
	.align	4
	.sectionentsize	8
	.align		4
        /*0000*/ 	.word	0x00000000
	.align		4
        /*0004*/ 	.word	0xffffffff
	.align		4
        /*0008*/ 	.word	index@(triton_poi_fused_convolution_max_unpool2d_12)
	.align		4
        /*000c*/ 	.word	index@(__assertfail)
	.align		4
        /*0010*/ 	.word	0x00000000
	.align		4
        /*0014*/ 	.word	0xfffffffe
	.align		4
        /*0018*/ 	.word	0x00000000
	.align		4
        /*001c*/ 	.word	0xfffffffd
	.align		4
        /*0020*/ 	.word	0x00000000
	.align		4
        /*0024*/ 	.word	0xfffffffc


//--------------------- .nv.constant4             --------------------------
	.section	.nv.constant4,"a",@progbits
	.align	8
	.align		8
.nv.constant4:
        /*0000*/ 	.dword	__assertfail
	.align		8
        /*0008*/ 	.dword	assertFunc_0
	.align		8
        /*0010*/ 	.dword	assertFile_0
	.align		8
        /*0018*/ 	.dword	assertMessage_0
	.align		8
        /*0020*/ 	.dword	_$_str
	.align		8
        /*0028*/ 	.dword	_$_str_$_2


//--------------------- .text.triton_poi_fused_convolution_max_unpool2d_12 --------------------------
	.section	.text.triton_poi_fused_convolution_max_unpool2d_12,"ax",@progbits
	.sectionflags	@"SHF_BARRIERS=1"
	.align	128
        .global         triton_poi_fused_convolution_max_unpool2d_12
        .type           triton_poi_fused_convolution_max_unpool2d_12,@function
        .size           triton_poi_fused_convolution_max_unpool2d_12,(.L_x_2 - triton_poi_fused_convolution_max_unpool2d_12)
        .other          triton_poi_fused_convolution_max_unpool2d_12,@"STO_CUDA_ENTRY STV_DEFAULT"
triton_poi_fused_convolution_max_unpool2d_12:
.text.triton_poi_fused_convolution_max_unpool2d_12:
[----:B------:R-:W0:Y:S01]  /*0000*/  LDC R1, c[0x0][0x28] ;  /* 0x00000a00ff017b82 */ /* 0x000e220000000800 */
[----:B------:R-:W1:Y:S07]  /*0010*/  S2R R23, SR_TID.X ;  /* 0x0000000000177919 */ /* 0x000e6e0000002100 */
[----:B------:R-:W2:Y:S01]  /*0020*/  LDC.64 R4, c[0x0][0x220] ;  /* 0x00008800ff047b82 */ /* 0x000ea20000000a00 */
[----:B------:R-:W-:Y:S01]  /*0030*/  ULDC.64 UR4, c[0x0][0x208] ;  /* 0x0000820000047ab9 */ /* 0x000fe20000000a00 */
[----:B------:R-:W3:Y:S06]  /*0040*/  S2R R7, SR_CTAID.X ;  /* 0x0000000000077919 */ /* 0x000eec0000002500 */
[----:B------:R-:W4:Y:S08]  /*0050*/  LDC.64 R8, c[0x0][0x240] ;  /* 0x00009000ff087b82 */ /* 0x000f300000000a00 */
[----:B------:R-:W4:Y:S08]  /*0060*/  LDC.64 R20, c[0x0][0x228] ;  /* 0x00008a00ff147b82 */ /* 0x000f300000000a00 */
[----:B------:R-:W4:Y:S01]  /*0070*/  LDC.64 R12, c[0x0][0x230] ;  /* 0x00008c00ff0c7b82 */ /* 0x000f220000000a00 */
[----:B-1----:R-:W-:-:S07]  /*0080*/  IMAD.SHL.U32 R22, R23, 0x2, RZ ;  /* 0x0000000217167824 */ /* 0x002fce00078e00ff */
[----:B------:R-:W1:Y:S01]  /*0090*/  LDC.64 R10, c[0x0][0x238] ;  /* 0x00008e00ff0a7b82 */ /* 0x000e620000000a00 */
[----:B---3--:R-:W-:Y:S02]  /*00a0*/  SHF.R.S32.HI R0, RZ, 0x17, R7 ;  /* 0x00000017ff007819 */ /* 0x008fe40000011407 */
[----:B------:R-:W-:-:S05]  /*00b0*/  LOP3.LUT R22, R22, 0xfe, RZ, 0xc0, !PT ;  /* 0x000000fe16167812 */ /* 0x000fca00078ec0ff */
[----:B------:R-:W3:Y:S01]  /*00c0*/  LDC.64 R14, c[0x0][0x210] ;  /* 0x00008400ff0e7b82 */ /* 0x000ee20000000a00 */
[----:B------:R-:W-:-:S04]  /*00d0*/  IMAD R3, R7, 0x100, R22 ;  /* 0x0000010007037824 */ /* 0x000fc800078e0216 */
[----:B--2---:R-:W-:-:S03]  /*00e0*/  IMAD.WIDE R4, R3, 0x8, R4 ;  /* 0x0000000803047825 */ /* 0x004fc600078e0204 */
[----:B------:R-:W2:Y:S03]  /*00f0*/  LDC.64 R18, c[0x0][0x218] ;  /* 0x00008600ff127b82 */ /* 0x000ea60000000a00 */
[----:B------:R-:W2:Y:S01]  /*0100*/  LDG.E.128 R4, desc[UR4][R4.64] ;  /* 0x0000000404047981 */ /* 0x000ea2000c1e1d00 */
[----:B------:R-:W-:-:S04]  /*0110*/  SGXT R0, R0, 0x1 ;  /* 0x000000010000781a */ /* 0x000fc80000000200 */
[----:B------:R-:W-:-:S04]  /*0120*/  LEA.HI R2, R0, R3, RZ, 0x4 ;  /* 0x0000000300027211 */ /* 0x000fc800078f20ff */
[--C-:B------:R-:W-:Y:S02]  /*0130*/  SHF.R.S32.HI R0, RZ, 0x4, R2.reuse ;  /* 0x00000004ff007819 */ /* 0x100fe40000011402 */
[----:B------:R-:W-:-:S04]  /*0140*/  SHF.R.S32.HI R17, RZ, 0x1f, R2 ;  /* 0x0000001fff117819 */ /* 0x000fc80000011402 */
[----:B------:R-:W-:-:S04]  /*0150*/  LEA.HI R17, R17, R0, RZ, 0x7 ;  /* 0x0000000011117211 */ /* 0x000fc800078f38ff */
[----:B------:R-:W-:-:S05]  /*0160*/  LOP3.LUT R17, R17, 0xffffff80, RZ, 0xc0, !PT ;  /* 0xffffff8011117812 */ /* 0x000fca00078ec0ff */
[----:B------:R-:W-:Y:S02]  /*0170*/  IMAD.IADD R17, R0, 0x1, -R17 ;  /* 0x0000000100117824 */ /* 0x000fe400078e0a11 */
[----:B---3--:R-:W-:-:S04]  /*0180*/  IMAD.WIDE R14, R3, 0x4, R14 ;  /* 0x00000004030e7825 */ /* 0x008fc800078e020e */
[C---:B----4-:R-:W-:Y:S01]  /*0190*/  IMAD.WIDE R8, R17.reuse, 0x4, R8 ;  /* 0x0000000411087825 */ /* 0x050fe200078e0208 */
[----:B------:R-:W5:Y:S03]  /*01a0*/  LDG.E.64 R2, desc[UR4][R14.64] ;  /* 0x000000040e027981 */ /* 0x000f66000c1e1b00 */
[C---:B0-----:R-:W-:Y:S02]  /*01b0*/  IMAD.WIDE R20, R17.reuse, 0x4, R20 ;  /* 0x0000000411147825 */ /* 0x041fe400078e0214 */
[----:B------:R-:W5:Y:S02]  /*01c0*/  LDG.E.EL R9, desc[UR4][R8.64] ;  /* 0x0000000408097981 */ /* 0x000f64000c2e1900 */
[----:B------:R-:W-:-:S04]  /*01d0*/  IMAD.WIDE R12, R17, 0x4, R12 ;  /* 0x00000004110c7825 */ /* 0x000fc800078e020c */
[----:B-1----:R-:W-:-:S04]  /*01e0*/  IMAD.WIDE R10, R17, 0x4, R10 ;  /* 0x00000004110a7825 */ /* 0x002fc800078e020a */
[----:B--2---:R-:W-:Y:S01]  /*01f0*/  IMAD.WIDE R24, R17, 0x4, R18 ;  /* 0x0000000411187825 */ /* 0x004fe200078e0212 */
[----:B------:R-:W5:Y:S04]  /*0200*/  LDG.E.EL R16, desc[UR4][R10.64] ;  /* 0x000000040a107981 */ /* 0x000f68000c2e1900 */
[----:B------:R-:W5:Y:S04]  /*0210*/  LDG.E.EL R18, desc[UR4][R20.64] ;  /* 0x0000000414127981 */ /* 0x000f68000c2e1900 */
[----:B------:R-:W5:Y:S04]  /*0220*/  LDG.E.EL R17, desc[UR4][R12.64] ;  /* 0x000000040c117981 */ /* 0x000f68000c2e1900 */
[----:B------:R0:W5:Y:S02]  /*0230*/  LDG.E.EL R19, desc[UR4][R24.64] ;  /* 0x0000000418137981 */ /* 0x000164000c2e1900 */
[----:B0-----:R-:W-:-:S05]  /*0240*/  IMAD.SHL.U32 R25, R0, 0x40, RZ ;  /* 0x0000004000197824 */ /* 0x001fca00078e00ff */
[----:B------:R-:W-:Y:S02]  /*0250*/  SHF.R.S32.HI R27, RZ, 0x1f, R25 ;  /* 0x0000001fff1b7819 */ /* 0x000fe40000011419 */
[----:B------:R-:W-:Y:S02]  /*0260*/  IADD3 R0, P1, R6, R25, RZ ;  /* 0x0000001906007210 */ /* 0x000fe40007f3e0ff */
[----:B------:R-:W-:-:S03]  /*0270*/  IADD3 R29, P0, R4, R25, RZ ;  /* 0x00000019041d7210 */ /* 0x000fc60007f1e0ff */
[----:B------:R-:W-:Y:S01]  /*0280*/  IMAD.X R6, R7, 0x1, R27, P1 ;  /* 0x0000000107067824 */ /* 0x000fe200008e061b */
[----:B------:R-:W-:-:S04]  /*0290*/  IADD3.X R4, R5, R27, RZ, P0, !PT ;  /* 0x0000001b05047210 */ /* 0x000fc800007fe4ff */
[----:B------:R-:W-:Y:S02]  /*02a0*/  SHF.R.U32.HI R24, RZ, 0x10, R4 ;  /* 0x00000010ff187819 */ /* 0x000fe40000011604 */
[----:B------:R-:W-:Y:S02]  /*02b0*/  SHF.R.U32.HI R27, RZ, 0x10, R6 ;  /* 0x00000010ff1b7819 */ /* 0x000fe40000011606 */
[----:B------:R-:W-:Y:S02]  /*02c0*/  LOP3.LUT R24, R24, 0x8000, RZ, 0xc0, !PT ;  /* 0x0000800018187812 */ /* 0x000fe400078ec0ff */
[----:B------:R-:W-:Y:S02]  /*02d0*/  LOP3.LUT R27, R27, 0x8000, RZ, 0xc0, !PT ;  /* 0x000080001b1b7812 */ /* 0x000fe400078ec0ff */
[----:B------:R-:W-:Y:S02]  /*02e0*/  IADD3 R24, P0, R24, R29, RZ ;  /* 0x0000001d18187210 */ /* 0x000fe40007f1e0ff */
[----:B------:R-:W-:-:S03]  /*02f0*/  IADD3 R27, P1, R27, R0, RZ ;  /* 0x000000001b1b7210 */ /* 0x000fc60007f3e0ff */
[----:B------:R-:W-:Y:S01]  /*0300*/  IMAD.X R25, RZ, RZ, R4, P0 ;  /* 0x000000ffff197224 */ /* 0x000fe200000e0604 */
[----:B------:R-:W-:Y:S01]  /*0310*/  LOP3.LUT R4, R24, R27, RZ, 0xfc, !PT ;  /* 0x0000001b18047212 */ /* 0x000fe200078efcff */
[----:B------:R-:W-:-:S03]  /*0320*/  IMAD.X R0, RZ, RZ, R6, P1 ;  /* 0x000000ffff007224 */ /* 0x000fc600008e0606 */
[----:B------:R-:W-:Y:S02]  /*0330*/  ISETP.GE.U32.AND P0, PT, R4, 0x8000, PT ;  /* 0x000080000400780c */ /* 0x000fe40003f06070 */
[----:B------:R-:W-:-:S04]  /*0340*/  LOP3.LUT R4, R25, R0, RZ, 0xfc, !PT ;  /* 0x0000000019047212 */ /* 0x000fc800078efcff */
[----:B------:R-:W-:-:S13]  /*0350*/  ISETP.GE.U32.AND.EX P0, PT, R4, RZ, PT, P0 ;  /* 0x000000ff0400720c */ /* 0x000fda0003f06100 */
[----:B------:R-:W-:Y:S05]  /*0360*/  @!P0 BRA `(.L_x_0) ;  /* 0x0000000000408947 */ /* 0x000fea0003800000 */
[----:B------:R-:W-:Y:S01]  /*0370*/  MOV R28, 0x0 ;  /* 0x00000000001c7802 */ /* 0x000fe20000000f00 */
[----:B------:R-:W-:Y:S01]  /*0380*/  ULDC.64 UR6, c[0x4][0x18] ;  /* 0x0100060000067ab9 */ /* 0x000fe20000000a00 */
[----:B------:R-:W-:Y:S01]  /*0390*/  ULDC.64 UR8, c[0x4][0x8] ;  /* 0x0100020000087ab9 */ /* 0x000fe20000000a00 */
[----:B------:R-:W-:Y:S01]  /*03a0*/  MOV R4, UR6 ;  /* 0x0000000600047c02 */ /* 0x000fe20008000f00 */
[----:B------:R-:W-:Y:S01]  /*03b0*/  IMAD.U32 R5, RZ, RZ, UR7 ;  /* 0x00000007ff057e24 */ /* 0x000fe2000f8e00ff */
[----:B------:R-:W-:Y:S01]  /*03c0*/  ULDC.64 UR6, c[0x4][0x10] ;  /* 0x0100040000067ab9 */ /* 0x000fe20000000a00 */
[----:B------:R-:W0:Y:S01]  /*03d0*/  LDC.64 R28, c[0x4][R28] ;  /* 0x010000001c1c7b82 */ /* 0x000e220000000a00 */
[----:B------:R-:W-:Y:S01]  /*03e0*/  HFMA2.MMA R13, -RZ, RZ, 0, 0 ;  /* 0x00000000ff0d7435 */ /* 0x000fe200000001ff */
[----:B------:R-:W-:Y:S01]  /*03f0*/  IMAD.U32 R6, RZ, RZ, UR6 ;  /* 0x00000006ff067e24 */ /* 0x000fe2000f8e00ff */
[----:B------:R-:W-:Y:S01]  /*0400*/  MOV R10, UR8 ;  /* 0x00000008000a7c02 */ /* 0x000fe20008000f00 */
[----:B------:R-:W-:-:S08]  /*0410*/  IMAD.U32 R7, RZ, RZ, UR7 ;  /* 0x00000007ff077e24 */ /* 0x000fd0000f8e00ff */
[----:B------:R-:W-:Y:S01]  /*0420*/  LEPC R20, `(.L_x_0) ;  /* 0x000000004014794e */ /* 0x000fe20000000000 */
[----:B------:R-:W-:Y:S02]  /*0430*/  IMAD.U32 R11, RZ, RZ, UR9 ;  /* 0x00000009ff0b7e24 */ /* 0x000fe4000f8e00ff */
[----:B------:R-:W-:Y:S02]  /*0440*/  IMAD.MOV.U32 R8, RZ, RZ, 0x28 ;  /* 0x00000028ff087424 */ /* 0x000fe400078e00ff */
[----:B------:R-:W-:-:S07]  /*0450*/  IMAD.MOV.U32 R12, RZ, RZ, 0x1 ;  /* 0x00000001ff0c7424 */ /* 0x000fce00078e00ff */
[----:B0----5:R-:W-:Y:S05]  /*0460*/  CALL.ABS.NOINC R28 ;  /* 0x000000001c007343 */ /* 0x021fea0003c00000 */
.L_x_0:
[----:B-----5:R-:W-:Y:S01]  /*0470*/  FADD R17, R17, 9.9999997473787516356e-06 ;  /* 0x3727c5ac11117421 */ /* 0x020fe20000000000 */
[----:B------:R-:W0:Y:S01]  /*0480*/  S2R R11, SR_CgaCtaId ;  /* 0x00000000000b7919 */ /* 0x000e220000008800 */
[----:B------:R-:W-:Y:S02]  /*0490*/  IMAD.MOV.U32 R7, RZ, RZ, 0x3e800000 ;  /* 0x3e800000ff077424 */ /* 0x000fe400078e00ff */
[--C-:B------:R-:W-:Y:S01]  /*04a0*/  FADD R3, R3, R19.reuse ;  /* 0x0000001303037221 */ /* 0x100fe20000000000 */
[----:B------:R-:W1:Y:S01]  /*04b0*/  MUFU.SQRT R4, R17 ;  /* 0x0000001100047308 */ /* 0x000e620000002000 */
[----:B------:R-:W-:Y:S05]  /*04c0*/  WARPSYNC.ALL ;  /* 0x0000000000007948 */ /* 0x000fea0003800000 */
[----:B------:R-:W-:Y:S01]  /*04d0*/  BAR.SYNC.DEFER_BLOCKING 0x0 ;  /* 0x0000000000007b1d */ /* 0x000fe20000010000 */
[----:B------:R-:W-:Y:S01]  /*04e0*/  FADD R2, R2, R19 ;  /* 0x0000001302027221 */ /* 0x000fe20000000000 */
[----:B------:R-:W-:Y:S01]  /*04f0*/  FADD R5, -R18, R3 ;  /* 0x0000000312057221 */ /* 0x000fe20000000100 */
[----:B------:R-:W-:-:S02]  /*0500*/  MOV R8, 0x400 ;  /* 0x0000040000087802 */ /* 0x000fc40000000f00 */
[----:B------:R-:W-:Y:S01]  /*0510*/  FADD R18, -R18, R2 ;  /* 0x0000000212127221 */ /* 0x000fe20000000100 */
[----:B------:R-:W-:Y:S01]  /*0520*/  ULDC.64 UR6, c[0x0][0x248] ;  /* 0x0000920000067ab9 */ /* 0x000fe20000000a00 */
[----:B------:R-:W-:Y:S02]  /*0530*/  LOP3.LUT R23, R23, 0x7f, RZ, 0xc0, !PT ;  /* 0x0000007f17177812 */ /* 0x000fe400078ec0ff */
[C---:B-1----:R-:W-:Y:S02]  /*0540*/  FSETP.GT.AND P0, PT, R4.reuse, 8.50705917302346158658e+37, PT ;  /* 0x7e8000000400780b */ /* 0x042fe40003f04000 */
[C---:B------:R-:W-:Y:S02]  /*0550*/  FSETP.GEU.AND P1, PT, R4.reuse, 1.175494350822287508e-38, PT ;  /* 0x008000000400780b */ /* 0x040fe40003f2e000 */
[----:B------:R-:W-:Y:S01]  /*0560*/  FSEL R7, R7, 1, P0 ;  /* 0x3f80000007077808 */ /* 0x000fe20000000000 */
[----:B------:R-:W-:Y:S08]  /*0570*/  STG.E.64 desc[UR4][R14.64], R2 ;  /* 0x000000020e007986 */ /* 0x000ff0000c101b04 */
[----:B------:R-:W-:Y:S01]  /*0580*/  @P0 FMUL R4, R4, 0.25 ;  /* 0x3e80000004040820 */ /* 0x000fe20000400000 */
[----:B0-----:R-:W-:Y:S01]  /*0590*/  PRMT R8, R11, 0x654, R8 ;  /* 0x000006540b087816 */ /* 0x001fe20000000008 */
[----:B------:R-:W-:-:S02]  /*05a0*/  @!P1 FMUL R7, R7, 16777216 ;  /* 0x4b80000007079820 */ /* 0x000fc40000400000 */
[----:B------:R-:W-:Y:S02]  /*05b0*/  @!P1 FMUL R4, R4, 16777216 ;  /* 0x4b80000004049820 */ /* 0x000fe40000400000 */
[C---:B------:R-:W-:Y:S02]  /*05c0*/  IMAD R11, R22.reuse, 0x8, R8 ;  /* 0x00000008160b7824 */ /* 0x040fe400078e0208 */
[----:B------:R0:W1:Y:S02]  /*05d0*/  MUFU.RCP R6, R4 ;  /* 0x0000000400067308 */ /* 0x0000640000001000 */
[----:B------:R-:W-:Y:S01]  /*05e0*/  IMAD R22, R22, -0x4, R11 ;  /* 0xfffffffc16167824 */ /* 0x000fe200078e020b */
[----:B0-----:R-:W-:-:S04]  /*05f0*/  LEA R4, P0, R24, UR6, 0x2 ;  /* 0x0000000618047c11 */ /* 0x001fc8000f8010ff */
[----:B------:R-:W-:Y:S01]  /*0600*/  LEA.HI.X R25, R24, UR7, R25, 0x2, P0 ;  /* 0x0000000718197c11 */ /* 0x000fe200080f1419 */
[----:B-1----:R-:W-:Y:S01]  /*0610*/  FMUL R6, R6, R7 ;  /* 0x0000000706067220 */ /* 0x002fe20000400000 */
[----:B------:R-:W-:-:S03]  /*0620*/  LEA R10, P0, R27, UR6, 0x2 ;  /* 0x000000061b0a7c11 */ /* 0x000fc6000f8010ff */
[-C--:B------:R-:W-:Y:S01]  /*0630*/  FMUL R18, R18, R6.reuse ;  /* 0x0000000612127220 */ /* 0x080fe20000400000 */
[----:B------:R-:W-:Y:S01]  /*0640*/  FMUL R6, R5, R6 ;  /* 0x0000000605067220 */ /* 0x000fe20000400000 */
[----:B------:R-:W-:Y:S01]  /*0650*/  LEA.HI.X R7, R27, UR7, R0, 0x2, P0 ;  /* 0x000000071b077c11 */ /* 0x000fe200080f1400 */
[C---:B------:R-:W-:Y:S02]  /*0660*/  IMAD R0, R23.reuse, 0x8, R8 ;  /* 0x0000000817007824 */ /* 0x040fe400078e0208 */
[C-C-:B------:R-:W-:Y:S01]  /*0670*/  FFMA R18, R16.reuse, R18, R9.reuse ;  /* 0x0000001210127223 */ /* 0x140fe20000000009 */
[----:B------:R-:W-:Y:S01]  /*0680*/  FFMA R9, R16, R6, R9 ;  /* 0x0000000610097223 */ /* 0x000fe20000000009 */
[----:B------:R-:W-:Y:S01]  /*0690*/  MOV R5, R25 ;  /* 0x0000001900057202 */ /* 0x000fe20000000f00 */
[----:B------:R-:W-:Y:S02]  /*06a0*/  IMAD.MOV.U32 R6, RZ, RZ, R10 ;  /* 0x000000ffff067224 */ /* 0x000fe400078e000a */
[C---:B------:R-:W-:Y:S01]  /*06b0*/  FSETP.GEU.AND P0, PT, R18.reuse, RZ, PT ;  /* 0x000000ff1200720b */ /* 0x040fe20003f0e000 */
[----:B------:R-:W-:Y:S01]  /*06c0*/  IMAD R23, R23, -0x4, R0 ;  /* 0xfffffffc17177824 */ /* 0x000fe200078e0200 */
[----:B------:R-:W-:Y:S01]  /*06d0*/  FSETP.GEU.AND P1, PT, R9, RZ, PT ;  /* 0x000000ff0900720b */ /* 0x000fe20003f2e000 */
[----:B------:R-:W-:Y:S01]  /*06e0*/  STS.128 [R11], R4 ;  /* 0x000000040b007388 */ /* 0x000fe20000000c00 */
[----:B------:R-:W-:-:S02]  /*06f0*/  FSEL R18, R18, RZ, P0 ;  /* 0x000000ff12127208 */ /* 0x000fc40000000000 */
[----:B------:R-:W-:Y:S01]  /*0700*/  FSEL R19, R9, RZ, P1 ;  /* 0x000000ff09137208 */ /* 0x000fe20000800000 */
[----:B------:R-:W-:Y:S06]  /*0710*/  BAR.SYNC.DEFER_BLOCKING 0x0 ;  /* 0x0000000000007b1d */ /* 0x000fec0000010000 */
[----:B------:R-:W-:Y:S04]  /*0720*/  LDS.64 R2, [R0] ;  /* 0x0000000000027984 */ /* 0x000fe80000000a00 */
[----:B------:R-:W-:Y:S01]  /*0730*/  LDS.64 R8, [R0+0x400] ;  /* 0x0004000000087984 */ /* 0x000fe20000000a00 */
[----:B------:R-:W-:Y:S06]  /*0740*/  BAR.SYNC.DEFER_BLOCKING 0x0 ;  /* 0x0000000000007b1d */ /* 0x000fec0000010000 */
[----:B------:R-:W-:Y:S02]  /*0750*/  STS.64 [R22], R18 ;  /* 0x0000001216007388 */ /* 0x000fe40000000a00 */
[----:B------:R-:W-:Y:S06]  /*0760*/  BAR.SYNC.DEFER_BLOCKING 0x0 ;  /* 0x0000000000007b1d */ /* 0x000fec0000010000 */
[----:B------:R-:W0:Y:S04]  /*0770*/  LDS R13, [R23] ;  /* 0x00000000170d7984 */ /* 0x000e280000000800 */
[----:B------:R-:W1:Y:S04]  /*0780*/  LDS R5, [R23+0x200] ;  /* 0x0002000017057984 */ /* 0x000e680000000800 */
[----:B0-----:R-:W-:Y:S04]  /*0790*/  STG.E desc[UR4][R2.64], R13 ;  /* 0x0000000d02007986 */ /* 0x001fe8000c101904 */
[----:B-1----:R-:W-:Y:S01]  /*07a0*/  STG.E desc[UR4][R8.64], R5 ;  /* 0x0000000508007986 */ /* 0x002fe2000c101904 */
[----:B------:R-:W-:Y:S05]  /*07b0*/  EXIT ;  /* 0x000000000000794d */ /* 0x000fea0003800000 */
.L_x_1:
[----:B------:R-:W-:-:S00]  /*07c0*/  BRA `(.L_x_1) ;  /* 0xfffffffc00fc7947 */ /* 0x000fc0000383ffff */
[----:B------:R-:W-:-:S00]  /*07d0*/  NOP ;  /* 0x0000000000007918 */ /* 0x000fc00000000000 */
        /* <DEDUP_REMOVED lines=10> */
.L_x_2:


//--------------------- .nv.global.init           --------------------------
	.section	.nv.global.init,"aw",@progbits
.nv.global.init:
	.type		assertFunc_0,@object
	.size		assertFunc_0,(_$_str - assertFunc_0)
assertFunc_0:
        /*0000*/ 	.byte	0x75, 0x6e, 0x6b, 0x6e, 0x6f, 0x77, 0x6e, 0x00
	.type		_$_str,@object
	.size		_$_str,(_$_str_$_2 - _$_str)
_$_str:
        /*0008*/ 	.byte	0x5f, 0x5f, 0x43, 0x55, 0x44, 0x41, 0x5f, 0x46, 0x54, 0x5a, 0x00
	.type		_$_str_$_2,@object
	.size		_$_str_$_2,(assertMessage_0 - _$_str_$_2)
_$_str_$_2:
        /*0013*/ 	.byte	0x5f, 0x5f, 0x43, 0x55, 0x44, 0x41, 0x5f, 0x50, 0x52, 0x45, 0x43, 0x5f, 0x53, 0x51, 0x52, 0x54
        /*0023*/ 	.byte	0x00
	.type		assertMessage_0,@object
	.size		assertMessage_0,(assertFile_0 - assertMessage_0)
assertMessage_0:
        /*0024*/ 	.byte	0x69, 0x6e, 0x64, 0x65, 0x78, 0x20, 0x6f, 0x75, 0x74, 0x20, 0x6f, 0x66, 0x20, 0x62, 0x6f, 0x75
        /*0034*/ 	.byte	0x6e, 0x64, 0x73, 0x3a, 0x20, 0x30, 0x20, 0x3c, 0x3d, 0x20, 0x74, 0x6d, 0x70, 0x39, 0x20, 0x3c
        /*0044*/ 	.byte	0x20, 0x33, 0x32, 0x37, 0x36, 0x38, 0x00
	.type		assertFile_0,@object
	.size		assertFile_0,(.L_1 - assertFile_0)
assertFile_0:
        /*004b*/ 	.byte	0x69, 0x6e, 0x64, 0x75, 0x63, 0x74, 0x6f, 0x72, 0x5f, 0x63, 0x61, 0x63, 0x68, 0x65, 0x2f, 0x70
        /*005b*/ 	.byte	0x6d, 0x2f, 0x63, 0x70, 0x6d, 0x71, 0x71, 0x63, 0x75, 0x6d, 0x72, 0x37, 0x73, 0x69, 0x6b, 0x62
        /*006b*/ 	.byte	0x63, 0x34, 0x65, 0x78, 0x7a, 0x6a, 0x72, 0x78, 0x6f, 0x6a, 0x6d, 0x64, 0x37, 0x75, 0x64, 0x6b
        /*007b*/ 	.byte	0x78, 0x77, 0x32, 0x6b, 0x35, 0x36, 0x6d, 0x6d, 0x7a, 0x36, 0x6f, 0x34, 0x72, 0x6e, 0x75, 0x70
        /*008b*/ 	.byte	0x69, 0x37, 0x33, 0x63, 0x7a, 0x35, 0x2e, 0x70, 0x79, 0x00
.L_1:


//--------------------- .nv.shared.triton_poi_fused_convolution_max_unpool2d_12 --------------------------
	.section	.nv.shared.triton_poi_fused_convolution_max_unpool2d_12,"aw",@nobits
	.sectionflags	@""
	.align	16
	.zero		1024


//--------------------- .nv.constant0.triton_poi_fused_convolution_max_unpool2d_12 --------------------------
	.section	.nv.constant0.triton_poi_fused_convolution_max_unpool2d_12,"a",@progbits
	.sectionflags	@""
	.align	4
.nv.constant0.triton_poi_fused_convolution_max_unpool2d_12:
	.zero		596


//--------------------- SYMBOLS --------------------------

	.type		__assertfail,@function
